	.version 1.4
	.target sm_10, map_f64_to_f32
	// compiled with /usr/local/cuda/open64/lib//be
	// nvopencc 4.0 built on 2011-03-20

	//-----------------------------------------------------------
	// Compiling /tmp/tmpxft_00001153_00000000-9_Spoc_kernels.cpp3.i (/tmp/ccBI#.7No3L4)
	//-----------------------------------------------------------

	//-----------------------------------------------------------
	// Options:
	//-----------------------------------------------------------
	//  Target:ptx, ISA:sm_10, Endian:little, Pointer Size:64
	//  -O3	(Optimization level)
	//  -g0	(Debug level)
	//  -m2	(Report advisories)
	//-----------------------------------------------------------

	.file	1	"<command-line>"
	.file	2	"/tmp/tmpxft_00001153_00000000-8_Spoc_kernels.cudafe2.gpu"
	.file	3	"/usr/lib/gcc/x86_64-linux-gnu/4.4.5/include/stddef.h"
	.file	4	"/usr/local/cuda/include/crt/device_runtime.h"
	.file	5	"/usr/local/cuda/include/host_defines.h"
	.file	6	"/usr/local/cuda/include/builtin_types.h"
	.file	7	"/usr/local/cuda/include/device_types.h"
	.file	8	"/usr/local/cuda/include/driver_types.h"
	.file	9	"/usr/local/cuda/include/surface_types.h"
	.file	10	"/usr/local/cuda/include/texture_types.h"
	.file	11	"/usr/local/cuda/include/vector_types.h"
	.file	12	"/usr/local/cuda/include/device_launch_parameters.h"
	.file	13	"/usr/local/cuda/include/crt/storage_class.h"
	.file	14	"/usr/include/bits/types.h"
	.file	15	"/usr/include/time.h"
	.file	16	"Spoc_kernels.cu"
	.file	17	"/usr/local/cuda/include/common_functions.h"
	.file	18	"/usr/local/cuda/include/math_functions.h"
	.file	19	"/usr/local/cuda/include/math_constants.h"
	.file	20	"/usr/local/cuda/include/device_functions.h"
	.file	21	"/usr/local/cuda/include/sm_11_atomic_functions.h"
	.file	22	"/usr/local/cuda/include/sm_12_atomic_functions.h"
	.file	23	"/usr/local/cuda/include/sm_13_double_functions.h"
	.file	24	"/usr/local/cuda/include/sm_20_atomic_functions.h"
	.file	25	"/usr/local/cuda/include/sm_20_intrinsics.h"
	.file	26	"/usr/local/cuda/include/surface_functions.h"
	.file	27	"/usr/local/cuda/include/texture_fetch_functions.h"
	.file	28	"/usr/local/cuda/include/math_functions_dbl_ptx1.h"


	.entry vec_add (
		.param .u64 __cudaparm_vec_add_A,
		.param .u64 __cudaparm_vec_add_B,
		.param .u64 __cudaparm_vec_add_C,
		.param .s32 __cudaparm_vec_add_N)
	{
	.reg .u16 %rh<4>;
	.reg .u32 %r<5>;
	.reg .u64 %rd<10>;
	.reg .f32 %f<5>;
	.loc	16	7	0
$LDWbegin_vec_add:
	.loc	16	10	0
	cvt.u32.u16 	%r1, %tid.x;
	mov.u16 	%rh1, %ctaid.x;
	mov.u16 	%rh2, %ntid.x;
	mul.wide.u16 	%r2, %rh1, %rh2;
	add.u32 	%r3, %r1, %r2;
	cvt.s64.s32 	%rd1, %r3;
	mul.wide.s32 	%rd2, %r3, 4;
	ld.param.u64 	%rd3, [__cudaparm_vec_add_A];
	add.u64 	%rd4, %rd3, %rd2;
	ld.global.f32 	%f1, [%rd4+0];
	ld.param.u64 	%rd5, [__cudaparm_vec_add_B];
	add.u64 	%rd6, %rd5, %rd2;
	ld.global.f32 	%f2, [%rd6+0];
	add.f32 	%f3, %f1, %f2;
	ld.param.u64 	%rd7, [__cudaparm_vec_add_C];
	add.u64 	%rd8, %rd7, %rd2;
	st.global.f32 	[%rd8+0], %f3;
	.loc	16	11	0
	exit;
$LDWend_vec_add:
	} // vec_add

	.entry vec_mult (
		.param .u64 __cudaparm_vec_mult_A,
		.param .u64 __cudaparm_vec_mult_B,
		.param .u64 __cudaparm_vec_mult_C,
		.param .s32 __cudaparm_vec_mult_N)
	{
	.reg .u16 %rh<4>;
	.reg .u32 %r<5>;
	.reg .u64 %rd<10>;
	.reg .f32 %f<5>;
	.loc	16	14	0
$LDWbegin_vec_mult:
	.loc	16	17	0
	cvt.u32.u16 	%r1, %tid.x;
	mov.u16 	%rh1, %ctaid.x;
	mov.u16 	%rh2, %ntid.x;
	mul.wide.u16 	%r2, %rh1, %rh2;
	add.u32 	%r3, %r1, %r2;
	cvt.s64.s32 	%rd1, %r3;
	mul.wide.s32 	%rd2, %r3, 4;
	ld.param.u64 	%rd3, [__cudaparm_vec_mult_A];
	add.u64 	%rd4, %rd3, %rd2;
	ld.global.f32 	%f1, [%rd4+0];
	ld.param.u64 	%rd5, [__cudaparm_vec_mult_B];
	add.u64 	%rd6, %rd5, %rd2;
	ld.global.f32 	%f2, [%rd6+0];
	mul.f32 	%f3, %f1, %f2;
	ld.param.u64 	%rd7, [__cudaparm_vec_mult_C];
	add.u64 	%rd8, %rd7, %rd2;
	st.global.f32 	[%rd8+0], %f3;
	.loc	16	18	0
	exit;
$LDWend_vec_mult:
	} // vec_mult

	.entry vec_div (
		.param .u64 __cudaparm_vec_div_A,
		.param .u64 __cudaparm_vec_div_B,
		.param .u64 __cudaparm_vec_div_C,
		.param .s32 __cudaparm_vec_div_N)
	{
	.reg .u16 %rh<4>;
	.reg .u32 %r<5>;
	.reg .u64 %rd<10>;
	.reg .f32 %f<5>;
	.loc	16	20	0
$LDWbegin_vec_div:
	.loc	16	23	0
	cvt.u32.u16 	%r1, %tid.x;
	mov.u16 	%rh1, %ctaid.x;
	mov.u16 	%rh2, %ntid.x;
	mul.wide.u16 	%r2, %rh1, %rh2;
	add.u32 	%r3, %r1, %r2;
	cvt.s64.s32 	%rd1, %r3;
	mul.wide.s32 	%rd2, %r3, 4;
	ld.param.u64 	%rd3, [__cudaparm_vec_div_A];
	add.u64 	%rd4, %rd3, %rd2;
	ld.global.f32 	%f1, [%rd4+0];
	ld.param.u64 	%rd5, [__cudaparm_vec_div_B];
	add.u64 	%rd6, %rd5, %rd2;
	ld.global.f32 	%f2, [%rd6+0];
	div.full.f32 	%f3, %f1, %f2;
	ld.param.u64 	%rd7, [__cudaparm_vec_div_C];
	add.u64 	%rd8, %rd7, %rd2;
	st.global.f32 	[%rd8+0], %f3;
	.loc	16	24	0
	exit;
$LDWend_vec_div:
	} // vec_div

	.entry vec_sub (
		.param .u64 __cudaparm_vec_sub_A,
		.param .u64 __cudaparm_vec_sub_B,
		.param .u64 __cudaparm_vec_sub_C,
		.param .s32 __cudaparm_vec_sub_N)
	{
	.reg .u16 %rh<4>;
	.reg .u32 %r<5>;
	.reg .u64 %rd<10>;
	.reg .f32 %f<5>;
	.loc	16	26	0
$LDWbegin_vec_sub:
	.loc	16	29	0
	cvt.u32.u16 	%r1, %tid.x;
	mov.u16 	%rh1, %ctaid.x;
	mov.u16 	%rh2, %ntid.x;
	mul.wide.u16 	%r2, %rh1, %rh2;
	add.u32 	%r3, %r1, %r2;
	cvt.s64.s32 	%rd1, %r3;
	mul.wide.s32 	%rd2, %r3, 4;
	ld.param.u64 	%rd3, [__cudaparm_vec_sub_A];
	add.u64 	%rd4, %rd3, %rd2;
	ld.global.f32 	%f1, [%rd4+0];
	ld.param.u64 	%rd5, [__cudaparm_vec_sub_B];
	add.u64 	%rd6, %rd5, %rd2;
	ld.global.f32 	%f2, [%rd6+0];
	sub.f32 	%f3, %f1, %f2;
	ld.param.u64 	%rd7, [__cudaparm_vec_sub_C];
	add.u64 	%rd8, %rd7, %rd2;
	st.global.f32 	[%rd8+0], %f3;
	.loc	16	30	0
	exit;
$LDWend_vec_sub:
	} // vec_sub

	.entry vec_fma (
		.param .u64 __cudaparm_vec_fma_A,
		.param .u64 __cudaparm_vec_fma_B,
		.param .u64 __cudaparm_vec_fma_C,
		.param .u64 __cudaparm_vec_fma_D,
		.param .s32 __cudaparm_vec_fma_N)
	{
	.reg .u16 %rh<4>;
	.reg .u32 %r<5>;
	.reg .u64 %rd<12>;
	.reg .f32 %f<6>;
	.loc	16	32	0
$LDWbegin_vec_fma:
	.loc	16	35	0
	cvt.u32.u16 	%r1, %tid.x;
	mov.u16 	%rh1, %ctaid.x;
	mov.u16 	%rh2, %ntid.x;
	mul.wide.u16 	%r2, %rh1, %rh2;
	add.u32 	%r3, %r1, %r2;
	cvt.s64.s32 	%rd1, %r3;
	mul.wide.s32 	%rd2, %r3, 4;
	ld.param.u64 	%rd3, [__cudaparm_vec_fma_A];
	add.u64 	%rd4, %rd3, %rd2;
	ld.global.f32 	%f1, [%rd4+0];
	ld.param.u64 	%rd5, [__cudaparm_vec_fma_B];
	add.u64 	%rd6, %rd5, %rd2;
	ld.global.f32 	%f2, [%rd6+0];
	ld.param.u64 	%rd7, [__cudaparm_vec_fma_C];
	add.u64 	%rd8, %rd7, %rd2;
	ld.global.f32 	%f3, [%rd8+0];
	mad.f32 	%f4, %f2, %f3, %f1;
	ld.param.u64 	%rd9, [__cudaparm_vec_fma_D];
	add.u64 	%rd10, %rd9, %rd2;
	st.global.f32 	[%rd10+0], %f4;
	.loc	16	36	0
	exit;
$LDWend_vec_fma:
	} // vec_fma

	.entry vec_add_64 (
		.param .u64 __cudaparm_vec_add_64_A,
		.param .u64 __cudaparm_vec_add_64_B,
		.param .u64 __cudaparm_vec_add_64_C,
		.param .s32 __cudaparm_vec_add_64_N)
	{
	.reg .u16 %rh<4>;
	.reg .u32 %r<5>;
	.reg .u64 %rd<10>;
	.reg .f64 %fd<5>;
	.loc	16	39	0
$LDWbegin_vec_add_64:
	.loc	16	42	0
	cvt.u32.u16 	%r1, %tid.x;
	mov.u16 	%rh1, %ctaid.x;
	mov.u16 	%rh2, %ntid.x;
	mul.wide.u16 	%r2, %rh1, %rh2;
	add.u32 	%r3, %r1, %r2;
	cvt.s64.s32 	%rd1, %r3;
	mul.wide.s32 	%rd2, %r3, 8;
	ld.param.u64 	%rd3, [__cudaparm_vec_add_64_A];
	add.u64 	%rd4, %rd3, %rd2;
	ld.global.f64 	%fd1, [%rd4+0];
	ld.param.u64 	%rd5, [__cudaparm_vec_add_64_B];
	add.u64 	%rd6, %rd5, %rd2;
	ld.global.f64 	%fd2, [%rd6+0];
	add.f64 	%fd3, %fd1, %fd2;
	ld.param.u64 	%rd7, [__cudaparm_vec_add_64_C];
	add.u64 	%rd8, %rd7, %rd2;
	st.global.f64 	[%rd8+0], %fd3;
	.loc	16	43	0
	exit;
$LDWend_vec_add_64:
	} // vec_add_64



// ===== COMPILED SASS (sm_100) =====

	.target	sm_100

	.elftype	@"ET_EXEC"


//--------------------- .note.nv.tkinfo           --------------------------
	.section	.note.nv.tkinfo,"",@"SHT_NOTE"
	.sectionflags	@"SHF_NOTE_NV_TKINFO"
	.tkinfo
        /*0018*/ 	.word	0x00000002
        /*0030*/ 	.string	""
        /*0030*/ 	.string	"ptxas"
        /*0030*/ 	.string	"Cuda compilation tools, release 13.0, V13.0.88"
        /*0030*/ 	.string	"Build cuda_13.0.r13.0/compiler.36424714_0"
        /*0030*/ 	.string	"-arch sm_100 "



//--------------------- .note.nv.cuinfo           --------------------------
	.section	.note.nv.cuinfo,"",@"SHT_NOTE"
	.sectionflags	@"SHF_NOTE_NV_CUINFO"
        /*0018*/ 	.short	0x0002
        /*001a*/ 	.short	0x000a
        /*001c*/ 	.short	0x0082
	.zero		2


//--------------------- .nv.info                  --------------------------
	.section	.nv.info,"",@"SHT_CUDA_INFO"
	.align	4


	//----- nvinfo : EIATTR_REGCOUNT
	.align		4
        /*0000*/ 	.byte	0x04, 0x2f
        /*0002*/ 	.short	(.L_1 - .L_0)
	.align		4
.L_0:
        /*0004*/ 	.word	index@(vec_add)
        /*0008*/ 	.word	0x0000000c


	//----- nvinfo : EIATTR_FRAME_SIZE
	.align		4
.L_1:
        /*000c*/ 	.byte	0x04, 0x11
        /*000e*/ 	.short	(.L_3 - .L_2)
	.align		4
.L_2:
        /*0010*/ 	.word	index@(vec_add)
        /*0014*/ 	.word	0x00000000


	//----- nvinfo : EIATTR_REGCOUNT
	.align		4
.L_3:
        /*0018*/ 	.byte	0x04, 0x2f
        /*001a*/ 	.short	(.L_5 - .L_4)
	.align		4
.L_4:
        /*001c*/ 	.word	index@(vec_mult)
        /*0020*/ 	.word	0x0000000c


	//----- nvinfo : EIATTR_FRAME_SIZE
	.align		4
.L_5:
        /*0024*/ 	.byte	0x04, 0x11
        /*0026*/ 	.short	(.L_7 - .L_6)
	.align		4
.L_6:
        /*0028*/ 	.word	index@(vec_mult)
        /*002c*/ 	.word	0x00000000


	//----- nvinfo : EIATTR_REGCOUNT
	.align		4
.L_7:
        /*0030*/ 	.byte	0x04, 0x2f
        /*0032*/ 	.short	(.L_9 - .L_8)
	.align		4
.L_8:
        /*0034*/ 	.word	index@(vec_div)
        /*0038*/ 	.word	0x0000000e


	//----- nvinfo : EIATTR_FRAME_SIZE
	.align		4
.L_9:
        /*003c*/ 	.byte	0x04, 0x11
        /*003e*/ 	.short	(.L_11 - .L_10)
	.align		4
.L_10:
        /*0040*/ 	.word	index@(vec_div)
        /*0044*/ 	.word	0x00000000


	//----- nvinfo : EIATTR_REGCOUNT
	.align		4
.L_11:
        /*0048*/ 	.byte	0x04, 0x2f
        /*004a*/ 	.short	(.L_13 - .L_12)
	.align		4
.L_12:
        /*004c*/ 	.word	index@(vec_sub)
        /*0050*/ 	.word	0x0000000c


	//----- nvinfo : EIATTR_FRAME_SIZE
	.align		4
.L_13:
        /*0054*/ 	.byte	0x04, 0x11
        /*0056*/ 	.short	(.L_15 - .L_14)
	.align		4
.L_14:
        /*0058*/ 	.word	index@(vec_sub)
        /*005c*/ 	.word	0x00000000


	//----- nvinfo : EIATTR_REGCOUNT
	.align		4
.L_15:
        /*0060*/ 	.byte	0x04, 0x2f
        /*0062*/ 	.short	(.L_17 - .L_16)
	.align		4
.L_16:
        /*0064*/ 	.word	index@(vec_fma)
        /*0068*/ 	.word	0x0000000e


	//----- nvinfo : EIATTR_FRAME_SIZE
	.align		4
.L_17:
        /*006c*/ 	.byte	0x04, 0x11
        /*006e*/ 	.short	(.L_19 - .L_18)
	.align		4
.L_18:
        /*0070*/ 	.word	index@(vec_fma)
        /*0074*/ 	.word	0x00000000


	//----- nvinfo : EIATTR_REGCOUNT
	.align		4
.L_19:
        /*0078*/ 	.byte	0x04, 0x2f
        /*007a*/ 	.short	(.L_21 - .L_20)
	.align		4
.L_20:
        /*007c*/ 	.word	index@(vec_add_64)
        /*0080*/ 	.word	0x0000000e


	//----- nvinfo : EIATTR_FRAME_SIZE
	.align		4
.L_21:
        /*0084*/ 	.byte	0x04, 0x11
        /*0086*/ 	.short	(.L_23 - .L_22)
	.align		4
.L_22:
        /*0088*/ 	.word	index@(vec_add_64)
        /*008c*/ 	.word	0x00000000


	//----- nvinfo : EIATTR_MIN_STACK_SIZE
	.align		4
.L_23:
        /*0090*/ 	.byte	0x04, 0x12
        /*0092*/ 	.short	(.L_25 - .L_24)
	.align		4
.L_24:
        /*0094*/ 	.word	index@(vec_add_64)
        /*0098*/ 	.word	0x00000000


	//----- nvinfo : EIATTR_MIN_STACK_SIZE
	.align		4
.L_25:
        /*009c*/ 	.byte	0x04, 0x12
        /*009e*/ 	.short	(.L_27 - .L_26)
	.align		4
.L_26:
        /*00a0*/ 	.word	index@(vec_fma)
        /*00a4*/ 	.word	0x00000000


	//----- nvinfo : EIATTR_MIN_STACK_SIZE
	.align		4
.L_27:
        /*00a8*/ 	.byte	0x04, 0x12
        /*00aa*/ 	.short	(.L_29 - .L_28)
	.align		4
.L_28:
        /*00ac*/ 	.word	index@(vec_sub)
        /*00b0*/ 	.word	0x00000000


	//----- nvinfo : EIATTR_MIN_STACK_SIZE
	.align		4
.L_29:
        /*00b4*/ 	.byte	0x04, 0x12
        /*00b6*/ 	.short	(.L_31 - .L_30)
	.align		4
.L_30:
        /*00b8*/ 	.word	index@(vec_div)
        /*00bc*/ 	.word	0x00000000


	//----- nvinfo : EIATTR_MIN_STACK_SIZE
	.align		4
.L_31:
        /*00c0*/ 	.byte	0x04, 0x12
        /*00c2*/ 	.short	(.L_33 - .L_32)
	.align		4
.L_32:
        /*00c4*/ 	.word	index@(vec_mult)
        /*00c8*/ 	.word	0x00000000


	//----- nvinfo : EIATTR_MIN_STACK_SIZE
	.align		4
.L_33:
        /*00cc*/ 	.byte	0x04, 0x12
        /*00ce*/ 	.short	(.L_35 - .L_34)
	.align		4
.L_34:
        /*00d0*/ 	.word	index@(vec_add)
        /*00d4*/ 	.word	0x00000000
.L_35:


//--------------------- .nv.compat                --------------------------
	.section	.nv.compat,"",@"SHT_CUDA_COMPAT_INFO"
	.align	4
        /*0000*/ 	.byte	0x02, 0x09, 0x00, 0x00, 0x02, 0x02, 0x01, 0x00, 0x02, 0x05, 0x05, 0x00, 0x03, 0x07, 0x01, 0x01
        /*0010*/ 	.byte	0x02, 0x03, 0x00, 0x00, 0x02, 0x06, 0x01, 0x00, 0x04, 0x0b, 0x08, 0x00, 0x01, 0x00, 0x00, 0x00
        /*0020*/ 	.byte	0x00, 0x00, 0x00, 0x00


//--------------------- .nv.info.vec_add_64       --------------------------
	.section	.nv.info.vec_add_64,"",@"SHT_CUDA_INFO"
	.sectionflags	@""
	.align	4


	//----- nvinfo : EIATTR_CUDA_API_VERSION
	.align		4
        /*0000*/ 	.byte	0x04, 0x37
        /*0002*/ 	.short	(.L_37 - .L_36)
.L_36:
        /*0004*/ 	.word	0x00000082


	//----- nvinfo : EIATTR_KPARAM_INFO
	.align		4
.L_37:
        /*0008*/ 	.byte	0x04, 0x17
        /*000a*/ 	.short	(.L_39 - .L_38)
.L_38:
        /*000c*/ 	.word	0x00000000
        /*0010*/ 	.short	0x0003
        /*0012*/ 	.short	0x0018
        /*0014*/ 	.byte	0x00, 0xf0, 0x11, 0x00


	//----- nvinfo : EIATTR_KPARAM_INFO
	.align		4
.L_39:
        /*0018*/ 	.byte	0x04, 0x17
        /*001a*/ 	.short	(.L_41 - .L_40)
.L_40:
        /*001c*/ 	.word	0x00000000
        /*0020*/ 	.short	0x0002
        /*0022*/ 	.short	0x0010
        /*0024*/ 	.byte	0x00, 0xf0, 0x21, 0x00


	//----- nvinfo : EIATTR_KPARAM_INFO
	.align		4
.L_41:
        /*0028*/ 	.byte	0x04, 0x17
        /*002a*/ 	.short	(.L_43 - .L_42)
.L_42:
        /*002c*/ 	.word	0x00000000
        /*0030*/ 	.short	0x0001
        /*0032*/ 	.short	0x0008
        /*0034*/ 	.byte	0x00, 0xf0, 0x21, 0x00


	//----- nvinfo : EIATTR_KPARAM_INFO
	.align		4
.L_43:
        /*0038*/ 	.byte	0x04, 0x17
        /*003a*/ 	.short	(.L_45 - .L_44)
.L_44:
        /*003c*/ 	.word	0x00000000
        /*0040*/ 	.short	0x0000
        /*0042*/ 	.short	0x0000
        /*0044*/ 	.byte	0x00, 0xf0, 0x21, 0x00


	//----- nvinfo : EIATTR_SPARSE_MMA_MASK
	.align		4
.L_45:
        /*0048*/ 	.byte	0x03, 0x50
        /*004a*/ 	.short	0x0000


	//----- nvinfo : EIATTR_MAXREG_COUNT
	.align		4
        /*004c*/ 	.byte	0x03, 0x1b
        /*004e*/ 	.short	0x00ff


	//----- nvinfo : EIATTR_MERCURY_ISA_VERSION
	.align		4
        /*0050*/ 	.byte	0x03, 0x5f
        /*0052*/ 	.short	0x0101


	//----- nvinfo : EIATTR_VRC_CTA_INIT_COUNT
	.align		4
        /*0054*/ 	.byte	0x02, 0x4a
	.zero		1
	.zero		1


	//----- nvinfo : EIATTR_EXIT_INSTR_OFFSETS
	.align		4
        /*0058*/ 	.byte	0x04, 0x1c
        /*005a*/ 	.short	(.L_47 - .L_46)


	//   ....[0]....
.L_46:
        /*005c*/ 	.word	0x00000130


	//----- nvinfo : EIATTR_CBANK_PARAM_SIZE
	.align		4
.L_47:
        /*0060*/ 	.byte	0x03, 0x19
        /*0062*/ 	.short	0x001c


	//----- nvinfo : EIATTR_PARAM_CBANK
	.align		4
        /*0064*/ 	.byte	0x04, 0x0a
        /*0066*/ 	.short	(.L_49 - .L_48)
	.align		4
.L_48:
        /*0068*/ 	.word	index@(.nv.constant0.vec_add_64)
        /*006c*/ 	.short	0x0380
        /*006e*/ 	.short	0x001c


	//----- nvinfo : EIATTR_SW_WAR
	.align		4
.L_49:
        /*0070*/ 	.byte	0x04, 0x36
        /*0072*/ 	.short	(.L_51 - .L_50)
.L_50:
        /*0074*/ 	.word	0x00000008
.L_51:


//--------------------- .nv.info.vec_fma          --------------------------
	.section	.nv.info.vec_fma,"",@"SHT_CUDA_INFO"
	.sectionflags	@""
	.align	4


	//----- nvinfo : EIATTR_CUDA_API_VERSION
	.align		4
        /*0000*/ 	.byte	0x04, 0x37
        /*0002*/ 	.short	(.L_53 - .L_52)
.L_52:
        /*0004*/ 	.word	0x00000082


	//----- nvinfo : EIATTR_KPARAM_INFO
	.align		4
.L_53:
        /*0008*/ 	.byte	0x04, 0x17
        /*000a*/ 	.short	(.L_55 - .L_54)
.L_54:
        /*000c*/ 	.word	0x00000000
        /*0010*/ 	.short	0x0004
        /*0012*/ 	.short	0x0020
        /*0014*/ 	.byte	0x00, 0xf0, 0x11, 0x00


	//----- nvinfo : EIATTR_KPARAM_INFO
	.align		4
.L_55:
        /*0018*/ 	.byte	0x04, 0x17
        /*001a*/ 	.short	(.L_57 - .L_56)
.L_56:
        /*001c*/ 	.word	0x00000000
        /*0020*/ 	.short	0x0003
        /*0022*/ 	.short	0x0018
        /*0024*/ 	.byte	0x00, 0xf0, 0x21, 0x00


	//----- nvinfo : EIATTR_KPARAM_INFO
	.align		4
.L_57:
        /*0028*/ 	.byte	0x04, 0x17
        /*002a*/ 	.short	(.L_59 - .L_58)
.L_58:
        /*002c*/ 	.word	0x00000000
        /*0030*/ 	.short	0x0002
        /*0032*/ 	.short	0x0010
        /*0034*/ 	.byte	0x00, 0xf0, 0x21, 0x00


	//----- nvinfo : EIATTR_KPARAM_INFO
	.align		4
.L_59:
        /*0038*/ 	.byte	0x04, 0x17
        /*003a*/ 	.short	(.L_61 - .L_60)
.L_60:
        /*003c*/ 	.word	0x00000000
        /*0040*/ 	.short	0x0001
        /*0042*/ 	.short	0x0008
        /*0044*/ 	.byte	0x00, 0xf0, 0x21, 0x00


	//----- nvinfo : EIATTR_KPARAM_INFO
	.align		4
.L_61:
        /*0048*/ 	.byte	0x04, 0x17
        /*004a*/ 	.short	(.L_63 - .L_62)
.L_62:
        /*004c*/ 	.word	0x00000000
        /*0050*/ 	.short	0x0000
        /*0052*/ 	.short	0x0000
        /*0054*/ 	.byte	0x00, 0xf0, 0x21, 0x00


	//----- nvinfo : EIATTR_SPARSE_MMA_MASK
	.align		4
.L_63:
        /*0058*/ 	.byte	0x03, 0x50
        /*005a*/ 	.short	0x0000


	//----- nvinfo : EIATTR_MAXREG_COUNT
	.align		4
        /*005c*/ 	.byte	0x03, 0x1b
        /*005e*/ 	.short	0x00ff


	//----- nvinfo : EIATTR_MERCURY_ISA_VERSION
	.align		4
        /*0060*/ 	.byte	0x03, 0x5f
        /*0062*/ 	.short	0x0101


	//----- nvinfo : EIATTR_VRC_CTA_INIT_COUNT
	.align		4
        /*0064*/ 	.byte	0x02, 0x4a
	.zero		1
	.zero		1


	//----- nvinfo : EIATTR_EXIT_INSTR_OFFSETS
	.align		4
        /*0068*/ 	.byte	0x04, 0x1c
        /*006a*/ 	.short	(.L_65 - .L_64)


	//   ....[0]....
.L_64:
        /*006c*/ 	.word	0x00000160


	//----- nvinfo : EIATTR_CBANK_PARAM_SIZE
	.align		4
.L_65:
        /*0070*/ 	.byte	0x03, 0x19
        /*0072*/ 	.short	0x0024


	//----- nvinfo : EIATTR_PARAM_CBANK
	.align		4
        /*0074*/ 	.byte	0x04, 0x0a
        /*0076*/ 	.short	(.L_67 - .L_66)
	.align		4
.L_66:
        /*0078*/ 	.word	index@(.nv.constant0.vec_fma)
        /*007c*/ 	.short	0x0380
        /*007e*/ 	.short	0x0024


	//----- nvinfo : EIATTR_SW_WAR
	.align		4
.L_67:
        /*0080*/ 	.byte	0x04, 0x36
        /*0082*/ 	.short	(.L_69 - .L_68)
.L_68:
        /*0084*/ 	.word	0x00000008
.L_69:


//--------------------- .nv.info.vec_sub          --------------------------
	.section	.nv.info.vec_sub,"",@"SHT_CUDA_INFO"
	.sectionflags	@""
	.align	4


	//----- nvinfo : EIATTR_CUDA_API_VERSION
	.align		4
        /*0000*/ 	.byte	0x04, 0x37
        /*0002*/ 	.short	(.L_71 - .L_70)
.L_70:
        /*0004*/ 	.word	0x00000082


	//----- nvinfo : EIATTR_KPARAM_INFO
	.align		4
.L_71:
        /*0008*/ 	.byte	0x04, 0x17
        /*000a*/ 	.short	(.L_73 - .L_72)
.L_72:
        /*000c*/ 	.word	0x00000000
        /*0010*/ 	.short	0x0003
        /*0012*/ 	.short	0x0018
        /*0014*/ 	.byte	0x00, 0xf0, 0x11, 0x00


	//----- nvinfo : EIATTR_KPARAM_INFO
	.align		4
.L_73:
        /*0018*/ 	.byte	0x04, 0x17
        /*001a*/ 	.short	(.L_75 - .L_74)
.L_74:
        /*001c*/ 	.word	0x00000000
        /*0020*/ 	.short	0x0002
        /*0022*/ 	.short	0x0010
        /*0024*/ 	.byte	0x00, 0xf0, 0x21, 0x00


	//----- nvinfo : EIATTR_KPARAM_INFO
	.align		4
.L_75:
        /*0028*/ 	.byte	0x04, 0x17
        /*002a*/ 	.short	(.L_77 - .L_76)
.L_76:
        /*002c*/ 	.word	0x00000000
        /*0030*/ 	.short	0x0001
        /*0032*/ 	.short	0x0008
        /*0034*/ 	.byte	0x00, 0xf0, 0x21, 0x00


	//----- nvinfo : EIATTR_KPARAM_INFO
	.align		4
.L_77:
        /*0038*/ 	.byte	0x04, 0x17
        /*003a*/ 	.short	(.L_79 - .L_78)
.L_78:
        /*003c*/ 	.word	0x00000000
        /*0040*/ 	.short	0x0000
        /*0042*/ 	.short	0x0000
        /*0044*/ 	.byte	0x00, 0xf0, 0x21, 0x00


	//----- nvinfo : EIATTR_SPARSE_MMA_MASK
	.align		4
.L_79:
        /*0048*/ 	.byte	0x03, 0x50
        /*004a*/ 	.short	0x0000


	//----- nvinfo : EIATTR_MAXREG_COUNT
	.align		4
        /*004c*/ 	.byte	0x03, 0x1b
        /*004e*/ 	.short	0x00ff


	//----- nvinfo : EIATTR_MERCURY_ISA_VERSION
	.align		4
        /*0050*/ 	.byte	0x03, 0x5f
        /*0052*/ 	.short	0x0101


	//----- nvinfo : EIATTR_VRC_CTA_INIT_COUNT
	.align		4
        /*0054*/ 	.byte	0x02, 0x4a
	.zero		1
	.zero		1


	//----- nvinfo : EIATTR_EXIT_INSTR_OFFSETS
	.align		4
        /*0058*/ 	.byte	0x04, 0x1c
        /*005a*/ 	.short	(.L_81 - .L_80)


	//   ....[0]....
.L_80:
        /*005c*/ 	.word	0x00000130


	//----- nvinfo : EIATTR_CBANK_PARAM_SIZE
	.align		4
.L_81:
        /*0060*/ 	.byte	0x03, 0x19
        /*0062*/ 	.short	0x001c


	//----- nvinfo : EIATTR_PARAM_CBANK
	.align		4
        /*0064*/ 	.byte	0x04, 0x0a
        /*0066*/ 	.short	(.L_83 - .L_82)
	.align		4
.L_82:
        /*0068*/ 	.word	index@(.nv.constant0.vec_sub)
        /*006c*/ 	.short	0x0380
        /*006e*/ 	.short	0x001c


	//----- nvinfo : EIATTR_SW_WAR
	.align		4
.L_83:
        /*0070*/ 	.byte	0x04, 0x36
        /*0072*/ 	.short	(.L_85 - .L_84)
.L_84:
        /*0074*/ 	.word	0x00000008
.L_85:


//--------------------- .nv.info.vec_div          --------------------------
	.section	.nv.info.vec_div,"",@"SHT_CUDA_INFO"
	.sectionflags	@""
	.align	4


	//----- nvinfo : EIATTR_CUDA_API_VERSION
	.align		4
        /*0000*/ 	.byte	0x04, 0x37
        /*0002*/ 	.short	(.L_87 - .L_86)
.L_86:
        /*0004*/ 	.word	0x00000082


	//----- nvinfo : EIATTR_KPARAM_INFO
	.align		4
.L_87:
        /*0008*/ 	.byte	0x04, 0x17
        /*000a*/ 	.short	(.L_89 - .L_88)
.L_88:
        /*000c*/ 	.word	0x00000000
        /*0010*/ 	.short	0x0003
        /*0012*/ 	.short	0x0018
        /*0014*/ 	.byte	0x00, 0xf0, 0x11, 0x00


	//----- nvinfo : EIATTR_KPARAM_INFO
	.align		4
.L_89:
        /*0018*/ 	.byte	0x04, 0x17
        /*001a*/ 	.short	(.L_91 - .L_90)
.L_90:
        /*001c*/ 	.word	0x00000000
        /*0020*/ 	.short	0x0002
        /*0022*/ 	.short	0x0010
        /*0024*/ 	.byte	0x00, 0xf0, 0x21, 0x00


	//----- nvinfo : EIATTR_KPARAM_INFO
	.align		4
.L_91:
        /*0028*/ 	.byte	0x04, 0x17
        /*002a*/ 	.short	(.L_93 - .L_92)
.L_92:
        /*002c*/ 	.word	0x00000000
        /*0030*/ 	.short	0x0001
        /*0032*/ 	.short	0x0008
        /*0034*/ 	.byte	0x00, 0xf0, 0x21, 0x00


	//----- nvinfo : EIATTR_KPARAM_INFO
	.align		4
.L_93:
        /*0038*/ 	.byte	0x04, 0x17
        /*003a*/ 	.short	(.L_95 - .L_94)
.L_94:
        /*003c*/ 	.word	0x00000000
        /*0040*/ 	.short	0x0000
        /*0042*/ 	.short	0x0000
        /*0044*/ 	.byte	0x00, 0xf0, 0x21, 0x00


	//----- nvinfo : EIATTR_SPARSE_MMA_MASK
	.align		4
.L_95:
        /*0048*/ 	.byte	0x03, 0x50
        /*004a*/ 	.short	0x0000


	//----- nvinfo : EIATTR_MAXREG_COUNT
	.align		4
        /*004c*/ 	.byte	0x03, 0x1b
        /*004e*/ 	.short	0x00ff


	//----- nvinfo : EIATTR_MERCURY_ISA_VERSION
	.align		4
        /*0050*/ 	.byte	0x03, 0x5f
        /*0052*/ 	.short	0x0101


	//----- nvinfo : EIATTR_VRC_CTA_INIT_COUNT
	.align		4
        /*0054*/ 	.byte	0x02, 0x4a
	.zero		1
	.zero		1


	//----- nvinfo : EIATTR_EXIT_INSTR_OFFSETS
	.align		4
        /*0058*/ 	.byte	0x04, 0x1c
        /*005a*/ 	.short	(.L_97 - .L_96)


	//   ....[0]....
.L_96:
        /*005c*/ 	.word	0x00000170


	//----- nvinfo : EIATTR_CBANK_PARAM_SIZE
	.align		4
.L_97:
        /*0060*/ 	.byte	0x03, 0x19
        /*0062*/ 	.short	0x001c


	//----- nvinfo : EIATTR_PARAM_CBANK
	.align		4
        /*0064*/ 	.byte	0x04, 0x0a
        /*0066*/ 	.short	(.L_99 - .L_98)
	.align		4
.L_98:
        /*0068*/ 	.word	index@(.nv.constant0.vec_div)
        /*006c*/ 	.short	0x0380
        /*006e*/ 	.short	0x001c


	//----- nvinfo : EIATTR_SW_WAR
	.align		4
.L_99:
        /*0070*/ 	.byte	0x04, 0x36
        /*0072*/ 	.short	(.L_101 - .L_100)
.L_100:
        /*0074*/ 	.word	0x00000008
.L_101:


//--------------------- .nv.info.vec_mult         --------------------------
	.section	.nv.info.vec_mult,"",@"SHT_CUDA_INFO"
	.sectionflags	@""
	.align	4


	//----- nvinfo : EIATTR_CUDA_API_VERSION
	.align		4
        /*0000*/ 	.byte	0x04, 0x37
        /*0002*/ 	.short	(.L_103 - .L_102)
.L_102:
        /*0004*/ 	.word	0x00000082


	//----- nvinfo : EIATTR_KPARAM_INFO
	.align		4
.L_103:
        /*0008*/ 	.byte	0x04, 0x17
        /*000a*/ 	.short	(.L_105 - .L_104)
.L_104:
        /*000c*/ 	.word	0x00000000
        /*0010*/ 	.short	0x0003
        /*0012*/ 	.short	0x0018
        /*0014*/ 	.byte	0x00, 0xf0, 0x11, 0x00


	//----- nvinfo : EIATTR_KPARAM_INFO
	.align		4
.L_105:
        /*0018*/ 	.byte	0x04, 0x17
        /*001a*/ 	.short	(.L_107 - .L_106)
.L_106:
        /*001c*/ 	.word	0x00000000
        /*0020*/ 	.short	0x0002
        /*0022*/ 	.short	0x0010
        /*0024*/ 	.byte	0x00, 0xf0, 0x21, 0x00


	//----- nvinfo : EIATTR_KPARAM_INFO
	.align		4
.L_107:
        /*0028*/ 	.byte	0x04, 0x17
        /*002a*/ 	.short	(.L_109 - .L_108)
.L_108:
        /*002c*/ 	.word	0x00000000
        /*0030*/ 	.short	0x0001
        /*0032*/ 	.short	0x0008
        /*0034*/ 	.byte	0x00, 0xf0, 0x21, 0x00


	//----- nvinfo : EIATTR_KPARAM_INFO
	.align		4
.L_109:
        /*0038*/ 	.byte	0x04, 0x17
        /*003a*/ 	.short	(.L_111 - .L_110)
.L_110:
        /*003c*/ 	.word	0x00000000
        /*0040*/ 	.short	0x0000
        /*0042*/ 	.short	0x0000
        /*0044*/ 	.byte	0x00, 0xf0, 0x21, 0x00


	//----- nvinfo : EIATTR_SPARSE_MMA_MASK
	.align		4
.L_111:
        /*0048*/ 	.byte	0x03, 0x50
        /*004a*/ 	.short	0x0000


	//----- nvinfo : EIATTR_MAXREG_COUNT
	.align		4
        /*004c*/ 	.byte	0x03, 0x1b
        /*004e*/ 	.short	0x00ff


	//----- nvinfo : EIATTR_MERCURY_ISA_VERSION
	.align		4
        /*0050*/ 	.byte	0x03, 0x5f
        /*0052*/ 	.short	0x0101


	//----- nvinfo : EIATTR_VRC_CTA_INIT_COUNT
	.align		4
        /*0054*/ 	.byte	0x02, 0x4a
	.zero		1
	.zero		1


	//----- nvinfo : EIATTR_EXIT_INSTR_OFFSETS
	.align		4
        /*0058*/ 	.byte	0x04, 0x1c
        /*005a*/ 	.short	(.L_113 - .L_112)


	//   ....[0]....
.L_112:
        /*005c*/ 	.word	0x00000130


	//----- nvinfo : EIATTR_CBANK_PARAM_SIZE
	.align		4
.L_113:
        /*0060*/ 	.byte	0x03, 0x19
        /*0062*/ 	.short	0x001c


	//----- nvinfo : EIATTR_PARAM_CBANK
	.align		4
        /*0064*/ 	.byte	0x04, 0x0a
        /*0066*/ 	.short	(.L_115 - .L_114)
	.align		4
.L_114:
        /*0068*/ 	.word	index@(.nv.constant0.vec_mult)
        /*006c*/ 	.short	0x0380
        /*006e*/ 	.short	0x001c


	//----- nvinfo : EIATTR_SW_WAR
	.align		4
.L_115:
        /*0070*/ 	.byte	0x04, 0x36
        /*0072*/ 	.short	(.L_117 - .L_116)
.L_116:
        /*0074*/ 	.word	0x00000008
.L_117:


//--------------------- .nv.info.vec_add          --------------------------
	.section	.nv.info.vec_add,"",@"SHT_CUDA_INFO"
	.sectionflags	@""
	.align	4


	//----- nvinfo : EIATTR_CUDA_API_VERSION
	.align		4
        /*0000*/ 	.byte	0x04, 0x37
        /*0002*/ 	.short	(.L_119 - .L_118)
.L_118:
        /*0004*/ 	.word	0x00000082


	//----- nvinfo : EIATTR_KPARAM_INFO
	.align		4
.L_119:
        /*0008*/ 	.byte	0x04, 0x17
        /*000a*/ 	.short	(.L_121 - .L_120)
.L_120:
        /*000c*/ 	.word	0x00000000
        /*0010*/ 	.short	0x0003
        /*0012*/ 	.short	0x0018
        /*0014*/ 	.byte	0x00, 0xf0, 0x11, 0x00


	//----- nvinfo : EIATTR_KPARAM_INFO
	.align		4
.L_121:
        /*0018*/ 	.byte	0x04, 0x17
        /*001a*/ 	.short	(.L_123 - .L_122)
.L_122:
        /*001c*/ 	.word	0x00000000
        /*0020*/ 	.short	0x0002
        /*0022*/ 	.short	0x0010
        /*0024*/ 	.byte	0x00, 0xf0, 0x21, 0x00


	//----- nvinfo : EIATTR_KPARAM_INFO
	.align		4
.L_123:
        /*0028*/ 	.byte	0x04, 0x17
        /*002a*/ 	.short	(.L_125 - .L_124)
.L_124:
        /*002c*/ 	.word	0x00000000
        /*0030*/ 	.short	0x0001
        /*0032*/ 	.short	0x0008
        /*0034*/ 	.byte	0x00, 0xf0, 0x21, 0x00


	//----- nvinfo : EIATTR_KPARAM_INFO
	.align		4
.L_125:
        /*0038*/ 	.byte	0x04, 0x17
        /*003a*/ 	.short	(.L_127 - .L_126)
.L_126:
        /*003c*/ 	.word	0x00000000
        /*0040*/ 	.short	0x0000
        /*0042*/ 	.short	0x0000
        /*0044*/ 	.byte	0x00, 0xf0, 0x21, 0x00


	//----- nvinfo : EIATTR_SPARSE_MMA_MASK
	.align		4
.L_127:
        /*0048*/ 	.byte	0x03, 0x50
        /*004a*/ 	.short	0x0000


	//----- nvinfo : EIATTR_MAXREG_COUNT
	.align		4
        /*004c*/ 	.byte	0x03, 0x1b
        /*004e*/ 	.short	0x00ff


	//----- nvinfo : EIATTR_MERCURY_ISA_VERSION
	.align		4
        /*0050*/ 	.byte	0x03, 0x5f
        /*0052*/ 	.short	0x0101


	//----- nvinfo : EIATTR_VRC_CTA_INIT_COUNT
	.align		4
        /*0054*/ 	.byte	0x02, 0x4a
	.zero		1
	.zero		1


	//----- nvinfo : EIATTR_EXIT_INSTR_OFFSETS
	.align		4
        /*0058*/ 	.byte	0x04, 0x1c
        /*005a*/ 	.short	(.L_129 - .L_128)


	//   ....[0]....
.L_128:
        /*005c*/ 	.word	0x00000130


	//----- nvinfo : EIATTR_CBANK_PARAM_SIZE
	.align		4
.L_129:
        /*0060*/ 	.byte	0x03, 0x19
        /*0062*/ 	.short	0x001c


	//----- nvinfo : EIATTR_PARAM_CBANK
	.align		4
        /*0064*/ 	.byte	0x04, 0x0a
        /*0066*/ 	.short	(.L_131 - .L_130)
	.align		4
.L_130:
        /*0068*/ 	.word	index@(.nv.constant0.vec_add)
        /*006c*/ 	.short	0x0380
        /*006e*/ 	.short	0x001c


	//----- nvinfo : EIATTR_SW_WAR
	.align		4
.L_131:
        /*0070*/ 	.byte	0x04, 0x36
        /*0072*/ 	.short	(.L_133 - .L_132)
.L_132:
        /*0074*/ 	.word	0x00000008
.L_133:


//--------------------- .nv.callgraph             --------------------------
	.section	.nv.callgraph,"",@"SHT_CUDA_CALLGRAPH"
	.align	4
	.sectionentsize	8
	.align		4
        /*0000*/ 	.word	0x00000000
	.align		4
        /*0004*/ 	.word	0xffffffff
	.align		4
        /*0008*/ 	.word	0x00000000
	.align		4
        /*000c*/ 	.word	0xfffffffe
	.align		4
        /*0010*/ 	.word	0x00000000
	.align		4
        /*0014*/ 	.word	0xfffffffd
	.align		4
        /*0018*/ 	.word	0x00000000
	.align		4
        /*001c*/ 	.word	0xfffffffc


//--------------------- .text.vec_add_64          --------------------------
	.section	.text.vec_add_64,"ax",@progbits
	.align	128
.text.vec_add_64:
        .type           vec_add_64,@function
        .size           vec_add_64,(.L_x_6 - vec_add_64)
        .other          vec_add_64,@"STO_CUDA_ENTRY STV_DEFAULT"
vec_add_64:
[----:B------:R-:W-:Y:S01]  /*0000*/  LDC R1, c[0x0][0x37c] ;  /* 0x0000df00ff017b82 */ /* 0x000fe20000000800 */
[----:B------:R-:W0:Y:S07]  /*0010*/  S2R R0, SR_TID.X ;  /* 0x0000000000007919 */ /* 0x000e2e0000002100 */
[----:B------:R-:W1:Y:S01]  /*0020*/  S2UR UR4, SR_CTAID.X ;  /* 0x00000000000479c3 */ /* 0x000e620000002500 */
[----:B------:R-:W2:Y:S07]  /*0030*/  LDCU.64 UR6, c[0x0][0x358] ;  /* 0x00006b00ff0677ac */ /* 0x000eae0008000a00 */
[----:B------:R-:W3:Y:S08]  /*0040*/  LDC R11, c[0x0][0x360] ;  /* 0x0000d800ff0b7b82 */ /* 0x000ef00000000800 */
[----:B------:R-:W4:Y:S08]  /*0050*/  LDC.64 R2, c[0x0][0x380] ;  /* 0x0000e000ff027b82 */ /* 0x000f300000000a00 */
[----:B------:R-:W5:Y:S01]  /*0060*/  LDC.64 R4, c[0x0][0x388] ;  /* 0x0000e200ff047b82 */ /* 0x000f620000000a00 */
[----:B-1----:R-:W-:Y:S01]  /*0070*/  ULOP3.LUT UR4, UR4, 0xffff, URZ, 0xc0, !UPT ;  /* 0x0000ffff04047892 */ /* 0x002fe2000f8ec0ff */
[----:B0-----:R-:W-:-:S06]  /*0080*/  LOP3.LUT R0, R0, 0xffff, RZ, 0xc0, !PT ;  /* 0x0000ffff00007812 */ /* 0x001fcc00078ec0ff */
[----:B------:R-:W0:Y:S01]  /*0090*/  LDC.64 R8, c[0x0][0x390] ;  /* 0x0000e400ff087b82 */ /* 0x000e220000000a00 */
[----:B---3--:R-:W-:-:S05]  /*00a0*/  LOP3.LUT R11, R11, 0xffff, RZ, 0xc0, !PT ;  /* 0x0000ffff0b0b7812 */ /* 0x008fca00078ec0ff */
[----:B------:R-:W-:-:S04]  /*00b0*/  IMAD R11, R11, UR4, R0 ;  /* 0x000000040b0b7c24 */ /* 0x000fc8000f8e0200 */
[----:B----4-:R-:W-:-:S04]  /*00c0*/  IMAD.WIDE R2, R11, 0x8, R2 ;  /* 0x000000080b027825 */ /* 0x010fc800078e0202 */
[C---:B-----5:R-:W-:Y:S02]  /*00d0*/  IMAD.WIDE R4, R11.reuse, 0x8, R4 ;  /* 0x000000080b047825 */ /* 0x060fe400078e0204 */
[----:B--2---:R-:W2:Y:S04]  /*00e0*/  LDG.E.64 R2, desc[UR6][R2.64] ;  /* 0x0000000602027981 */ /* 0x004ea8000c1e1b00 */
[----:B------:R-:W2:Y:S01]  /*00f0*/  LDG.E.64 R4, desc[UR6][R4.64] ;  /* 0x0000000604047981 */ /* 0x000ea2000c1e1b00 */
[----:B0-----:R-:W-:Y:S01]  /*0100*/  IMAD.WIDE R8, R11, 0x8, R8 ;  /* 0x000000080b087825 */ /* 0x001fe200078e0208 */
[----:B--2---:R-:W-:-:S07]  /*0110*/  DADD R6, R2, R4 ;  /* 0x0000000002067229 */ /* 0x004fce0000000004 */
[----:B------:R-:W-:Y:S01]  /*0120*/  STG.E.64 desc[UR6][R8.64], R6 ;  /* 0x0000000608007986 */ /* 0x000fe2000c101b06 */
[----:B------:R-:W-:Y:S05]  /*0130*/  EXIT ;  /* 0x000000000000794d */ /* 0x000fea0003800000 */
.L_x_0:
[----:B------:R-:W-:-:S00]  /*0140*/  BRA `(.L_x_0) ;  /* 0xfffffffc00fc7947 */ /* 0x000fc0000383ffff */
[----:B------:R-:W-:-:S00]  /*0150*/  NOP ;  /* 0x0000000000007918 */ /* 0x000fc00000000000 */
        /* <DEDUP_REMOVED lines=10> */
.L_x_6:


//--------------------- .text.vec_fma             --------------------------
	.section	.text.vec_fma,"ax",@progbits
	.align	128
.text.vec_fma:
        .type           vec_fma,@function
        .size           vec_fma,(.L_x_7 - vec_fma)
        .other          vec_fma,@"STO_CUDA_ENTRY STV_DEFAULT"
vec_fma:
        /* <DEDUP_REMOVED lines=11> */
[----:B------:R-:W-:Y:S02]  /*00b0*/  IMAD R11, R11, UR4, R0 ;  /* 0x000000040b0b7c24 */ /* 0x000fe4000f8e0200 */
[----:B------:R-:W1:Y:S02]  /*00c0*/  LDC.64 R8, c[0x0][0x398] ;  /* 0x0000e600ff087b82 */ /* 0x000e640000000a00 */
[----:B----4-:R-:W-:-:S04]  /*00d0*/  IMAD.WIDE R2, R11, 0x4, R2 ;  /* 0x000000040b027825 */ /* 0x010fc800078e0202 */
[C---:B-----5:R-:W-:Y:S02]  /*00e0*/  IMAD.WIDE R4, R11.reuse, 0x4, R4 ;  /* 0x000000040b047825 */ /* 0x060fe400078e0204 */
[----:B--2---:R-:W2:Y:S04]  /*00f0*/  LDG.E R2, desc[UR6][R2.64] ;  /* 0x0000000602027981 */ /* 0x004ea8000c1e1900 */
[----:B------:R-:W2:Y:S01]  /*0100*/  LDG.E R5, desc[UR6][R4.64] ;  /* 0x0000000604057981 */ /* 0x000ea2000c1e1900 */
[----:B0-----:R-:W-:-:S06]  /*0110*/  IMAD.WIDE R6, R11, 0x4, R6 ;  /* 0x000000040b067825 */ /* 0x001fcc00078e0206 */
[----:B------:R-:W2:Y:S01]  /*0120*/  LDG.E R6, desc[UR6][R6.64] ;  /* 0x0000000606067981 */ /* 0x000ea2000c1e1900 */
[----:B-1----:R-:W-:-:S04]  /*0130*/  IMAD.WIDE R8, R11, 0x4, R8 ;  /* 0x000000040b087825 */ /* 0x002fc800078e0208 */
[----:B--2---:R-:W-:-:S05]  /*0140*/  FFMA.FTZ R11, R5, R6, R2 ;  /* 0x00000006050b7223 */ /* 0x004fca0000010002 */
[----:B------:R-:W-:Y:S01]  /*0150*/  STG.E desc[UR6][R8.64], R11 ;  /* 0x0000000b08007986 */ /* 0x000fe2000c101906 */
[----:B------:R-:W-:Y:S05]  /*0160*/  EXIT ;  /* 0x000000000000794d */ /* 0x000fea0003800000 */
.L_x_1:
        /* <DEDUP_REMOVED lines=9> */
.L_x_7:


//--------------------- .text.vec_sub             --------------------------
	.section	.text.vec_sub,"ax",@progbits
	.align	128
.text.vec_sub:
        .type           vec_sub,@function
        .size           vec_sub,(.L_x_8 - vec_sub)
        .other          vec_sub,@"STO_CUDA_ENTRY STV_DEFAULT"
vec_sub:
        /* <DEDUP_REMOVED lines=14> */
[----:B--2---:R-:W2:Y:S04]  /*00e0*/  LDG.E R2, desc[UR6][R2.64] ;  /* 0x0000000602027981 */ /* 0x004ea8000c1e1900 */
[----:B------:R-:W2:Y:S01]  /*00f0*/  LDG.E R5, desc[UR6][R4.64] ;  /* 0x0000000604057981 */ /* 0x000ea2000c1e1900 */
[----:B0-----:R-:W-:-:S04]  /*0100*/  IMAD.WIDE R6, R9, 0x4, R6 ;  /* 0x0000000409067825 */ /* 0x001fc800078e0206 */
[----:B--2---:R-:W-:-:S05]  /*0110*/  FADD.FTZ R9, R2, -R5 ;  /* 0x8000000502097221 */ /* 0x004fca0000010000 */
[----:B------:R-:W-:Y:S01]  /*0120*/  STG.E desc[UR6][R6.64], R9 ;  /* 0x0000000906007986 */ /* 0x000fe2000c101906 */
[----:B------:R-:W-:Y:S05]  /*0130*/  EXIT ;  /* 0x000000000000794d */ /* 0x000fea0003800000 */
.L_x_2:
        /* <DEDUP_REMOVED lines=12> */
.L_x_8:


//--------------------- .text.vec_div             --------------------------
	.section	.text.vec_div,"ax",@progbits
	.align	128
.text.vec_div:
        .type           vec_div,@function
        .size           vec_div,(.L_x_9 - vec_div)
        .other          vec_div,@"STO_CUDA_ENTRY STV_DEFAULT"
vec_div:
[----:B------:R-:W-:Y:S01]  /*0000*/  LDC R1, c[0x0][0x37c] ;  /* 0x0000df00ff017b82 */ /* 0x000fe20000000800 */
[----:B------:R-:W0:Y:S07]  /*0010*/  S2R R0, SR_TID.X ;  /* 0x0000000000007919 */ /* 0x000e2e0000002100 */
[----:B------:R-:W1:Y:S01]  /*0020*/  S2UR UR4, SR_CTAID.X ;  /* 0x00000000000479c3 */ /* 0x000e620000002500 */
[----:B------:R-:W2:Y:S07]  /*0030*/  LDCU.64 UR6, c[0x0][0x358] ;  /* 0x00006b00ff0677ac */ /* 0x000eae0008000a00 */
[----:B------:R-:W3:Y:S08]  /*0040*/  LDC R9, c[0x0][0x360] ;  /* 0x0000d800ff097b82 */ /* 0x000ef00000000800 */
[----:B------:R-:W4:Y:S01]  /*0050*/  LDC.64 R4, c[0x0][0x388] ;  /* 0x0000e200ff047b82 */ /* 0x000f220000000a00 */
[----:B-1----:R-:W-:-:S07]  /*0060*/  ULOP3.LUT UR4, UR4, 0xffff, URZ, 0xc0, !UPT ;  /* 0x0000ffff04047892 */ /* 0x002fce000f8ec0ff */
[----:B------:R-:W1:Y:S01]  /*0070*/  LDC.64 R2, c[0x0][0x380] ;  /* 0x0000e000ff027b82 */ /* 0x000e620000000a00 */
[----:B0-----:R-:W-:Y:S02]  /*0080*/  LOP3.LUT R0, R0, 0xffff, RZ, 0xc0, !PT ;  /* 0x0000ffff00007812 */ /* 0x001fe400078ec0ff */
[----:B---3--:R-:W-:-:S05]  /*0090*/  LOP3.LUT R9, R9, 0xffff, RZ, 0xc0, !PT ;  /* 0x0000ffff09097812 */ /* 0x008fca00078ec0ff */
[----:B------:R-:W0:Y:S01]  /*00a0*/  LDC.64 R6, c[0x0][0x390] ;  /* 0x0000e400ff067b82 */ /* 0x000e220000000a00 */
[----:B------:R-:W-:-:S04]  /*00b0*/  IMAD R9, R9, UR4, R0 ;  /* 0x0000000409097c24 */ /* 0x000fc8000f8e0200 */
[----:B----4-:R-:W-:-:S05]  /*00c0*/  IMAD.WIDE R4, R9, 0x4, R4 ;  /* 0x0000000409047825 */ /* 0x010fca00078e0204 */
[----:B--2---:R-:W2:Y:S01]  /*00d0*/  LDG.E R8, desc[UR6][R4.64] ;  /* 0x0000000604087981 */ /* 0x004ea2000c1e1900 */
[----:B-1----:R-:W-:-:S05]  /*00e0*/  IMAD.WIDE R2, R9, 0x4, R2 ;  /* 0x0000000409027825 */ /* 0x002fca00078e0202 */
[----:B------:R-:W3:Y:S01]  /*00f0*/  LDG.E R0, desc[UR6][R2.64] ;  /* 0x0000000602007981 */ /* 0x000ee2000c1e1900 */
[----:B0-----:R-:W-:Y:S01]  /*0100*/  IMAD.WIDE R6, R9, 0x4, R6 ;  /* 0x0000000409067825 */ /* 0x001fe200078e0206 */
[----:B--2---:R-:W-:-:S13]  /*0110*/  FSETP.GT.FTZ.AND P0, PT, |R8|, 8.50705917302346158658e+37, PT ;  /* 0x7e8000000800780b */ /* 0x004fda0003f14200 */
[----:B------:R-:W-:Y:S01]  /*0120*/  @P0 FMUL.FTZ R8, R8, 0.25 ;  /* 0x3e80000008080820 */ /* 0x000fe20000410000 */
[----:B---3--:R-:W-:-:S03]  /*0130*/  @P0 FMUL.FTZ R0, R0, 0.25 ;  /* 0x3e80000000000820 */ /* 0x008fc60000410000 */
[----:B------:R-:W0:Y:S02]  /*0140*/  MUFU.RCP R11, R8 ;  /* 0x00000008000b7308 */ /* 0x000e240000001000 */
[----:B0-----:R-:W-:-:S05]  /*0150*/  FMUL.FTZ R11, R11, R0 ;  /* 0x000000000b0b7220 */ /* 0x001fca0000410000 */
[----:B------:R-:W-:Y:S01]  /*0160*/  STG.E desc[UR6][R6.64], R11 ;  /* 0x0000000b06007986 */ /* 0x000fe2000c101906 */
[----:B------:R-:W-:Y:S05]  /*0170*/  EXIT ;  /* 0x000000000000794d */ /* 0x000fea0003800000 */
.L_x_3:
        /* <DEDUP_REMOVED lines=16> */
.L_x_9:


//--------------------- .text.vec_mult            --------------------------
	.section	.text.vec_mult,"ax",@progbits
	.align	128
.text.vec_mult:
        .type           vec_mult,@function
        .size           vec_mult,(.L_x_10 - vec_mult)
        .other          vec_mult,@"STO_CUDA_ENTRY STV_DEFAULT"
vec_mult:
        /* <DEDUP_REMOVED lines=17> */
[----:B--2---:R-:W-:-:S05]  /*0110*/  FMUL.FTZ R9, R2, R5 ;  /* 0x0000000502097220 */ /* 0x004fca0000410000 */
[----:B------:R-:W-:Y:S01]  /*0120*/  STG.E desc[UR6][R6.64], R9 ;  /* 0x0000000906007986 */ /* 0x000fe2000c101906 */
[----:B------:R-:W-:Y:S05]  /*0130*/  EXIT ;  /* 0x000000000000794d */ /* 0x000fea0003800000 */
.L_x_4:
        /* <DEDUP_REMOVED lines=12> */
.L_x_10:


//--------------------- .text.vec_add             --------------------------
	.section	.text.vec_add,"ax",@progbits
	.align	128
.text.vec_add:
        .type           vec_add,@function
        .size           vec_add,(.L_x_11 - vec_add)
        .other          vec_add,@"STO_CUDA_ENTRY STV_DEFAULT"
vec_add:
        /* <DEDUP_REMOVED lines=17> */
[----:B--2---:R-:W-:-:S05]  /*0110*/  FADD.FTZ R9, R2, R5 ;  /* 0x0000000502097221 */ /* 0x004fca0000010000 */
[----:B------:R-:W-:Y:S01]  /*0120*/  STG.E desc[UR6][R6.64], R9 ;  /* 0x0000000906007986 */ /* 0x000fe2000c101906 */
[----:B------:R-:W-:Y:S05]  /*0130*/  EXIT ;  /* 0x000000000000794d */ /* 0x000fea0003800000 */
.L_x_5:
        /* <DEDUP_REMOVED lines=12> */
.L_x_11:


//--------------------- .nv.shared.reserved.0     --------------------------
	.section	.nv.shared.reserved.0,"aw",@nobits
	.weak		__nv_reservedSMEM_offset_0_alias
	.size		__nv_reservedSMEM_offset_0_alias, 0, 64
	.other		__nv_reservedSMEM_offset_0_alias,@"STO_CUDA_RESERVED_SHARED STV_DEFAULT"
__nv_reservedSMEM_offset_0_alias:
	.zero		0
	.zero		64


//--------------------- .nv.constant0.vec_add_64  --------------------------
	.section	.nv.constant0.vec_add_64,"a",@progbits
	.sectionflags	@""
	.align	4
.nv.constant0.vec_add_64:
	.zero		924


//--------------------- .nv.constant0.vec_fma     --------------------------
	.section	.nv.constant0.vec_fma,"a",@progbits
	.sectionflags	@""
	.align	4
.nv.constant0.vec_fma:
	.zero		932


//--------------------- .nv.constant0.vec_sub     --------------------------
	.section	.nv.constant0.vec_sub,"a",@progbits
	.sectionflags	@""
	.align	4
.nv.constant0.vec_sub:
	.zero		924


//--------------------- .nv.constant0.vec_div     --------------------------
	.section	.nv.constant0.vec_div,"a",@progbits
	.sectionflags	@""
	.align	4
.nv.constant0.vec_div:
	.zero		924


//--------------------- .nv.constant0.vec_mult    --------------------------
	.section	.nv.constant0.vec_mult,"a",@progbits
	.sectionflags	@""
	.align	4
.nv.constant0.vec_mult:
	.zero		924


//--------------------- .nv.constant0.vec_add     --------------------------
	.section	.nv.constant0.vec_add,"a",@progbits
	.sectionflags	@""
	.align	4
.nv.constant0.vec_add:
	.zero		924


//--------------------- SYMBOLS --------------------------

	.type		.nv.reservedSmem.offset0,@object
	.size		.nv.reservedSmem.offset0,0x4
